	.headerflags	@"EF_CUDA_TEXMODE_UNIFIED EF_CUDA_64BIT_ADDRESS EF_CUDA_ACCELERATORS EF_CUDA_SM90 EF_CUDA_VIRTUAL_SM(EF_CUDA_SM90)"
	.elftype	@"ET_EXEC"


//--------------------- .nv.info                  --------------------------
	.section	.nv.info,"",@"SHT_CUDA_INFO"
	.align	4


	//----- nvinfo : EIATTR_REGCOUNT
	.align		4
        /*0000*/ 	.byte	0x04, 0x2f
        /*0002*/ 	.short	(.L_3 - .L_2)
	.align		4
.L_2:
        /*0004*/ 	.word	index@(triton_poi_fused__native_batch_norm_legit_no_training_add_relu_3)
        /*0008*/ 	.word	0x00000020


	//----- nvinfo : EIATTR_MIN_STACK_SIZE
	.align		4
.L_3:
        /*000c*/ 	.byte	0x04, 0x12
        /*000e*/ 	.short	(.L_5 - .L_4)
	.align		4
.L_4:
        /*0010*/ 	.word	index@(triton_poi_fused__native_batch_norm_legit_no_training_add_relu_3)
        /*0014*/ 	.word	0x00000000


	//----- nvinfo : EIATTR_FRAME_SIZE
	.align		4
.L_5:
        /*0018*/ 	.byte	0x04, 0x11
        /*001a*/ 	.short	(.L_7 - .L_6)
	.align		4
.L_6:
        /*001c*/ 	.word	index@(triton_poi_fused__native_batch_norm_legit_no_training_add_relu_3)
        /*0020*/ 	.word	0x00000000


	//----- nvinfo : EIATTR_MIN_STACK_SIZE
	.align		4
.L_7:
        /*0024*/ 	.byte	0x04, 0x12
        /*0026*/ 	.short	(.L_9 - .L_8)
	.align		4
.L_8:
        /*0028*/ 	.word	index@(triton_poi_fused__native_batch_norm_legit_no_training_add_relu_3)
        /*002c*/ 	.word	0x00000000
.L_9:


//--------------------- .nv.info.triton_poi_fused__native_batch_norm_legit_no_training_add_relu_3 --------------------------
	.section	.nv.info.triton_poi_fused__native_batch_norm_legit_no_training_add_relu_3,"",@"SHT_CUDA_INFO"
	.sectionflags	@""
	.align	4


	//----- nvinfo : EIATTR_CUDA_API_VERSION
	.align		4
        /*0000*/ 	.byte	0x04, 0x37
        /*0002*/ 	.short	(.L_11 - .L_10)
.L_10:
        /*0004*/ 	.word	0x0000007c


	//----- nvinfo : EIATTR_KPARAM_INFO
	.align		4
.L_11:
        /*0008*/ 	.byte	0x04, 0x17
        /*000a*/ 	.short	(.L_13 - .L_12)
.L_12:
        /*000c*/ 	.word	0x00000000
        /*0010*/ 	.short	0x0007
        /*0012*/ 	.short	0x0038
        /*0014*/ 	.byte	0x00, 0xf0, 0x11, 0x00


	//----- nvinfo : EIATTR_KPARAM_INFO
	.align		4
.L_13:
        /*0018*/ 	.byte	0x04, 0x17
        /*001a*/ 	.short	(.L_15 - .L_14)
.L_14:
        /*001c*/ 	.word	0x00000000
        /*0020*/ 	.short	0x0006
        /*0022*/ 	.short	0x0030
        /*0024*/ 	.byte	0x00, 0xf4, 0x21, 0x00


	//----- nvinfo : EIATTR_KPARAM_INFO
	.align		4
.L_15:
        /*0028*/ 	.byte	0x04, 0x17
        /*002a*/ 	.short	(.L_17 - .L_16)
.L_16:
        /*002c*/ 	.word	0x00000000
        /*0030*/ 	.short	0x0005
        /*0032*/ 	.short	0x0028
        /*0034*/ 	.byte	0x00, 0xf4, 0x21, 0x00


	//----- nvinfo : EIATTR_KPARAM_INFO
	.align		4
.L_17:
        /*0038*/ 	.byte	0x04, 0x17
        /*003a*/ 	.short	(.L_19 - .L_18)
.L_18:
        /*003c*/ 	.word	0x00000000
        /*0040*/ 	.short	0x0004
        /*0042*/ 	.short	0x0020
        /*0044*/ 	.byte	0x00, 0xf4, 0x21, 0x00


	//----- nvinfo : EIATTR_KPARAM_INFO
	.align		4
.L_19:
        /*0048*/ 	.byte	0x04, 0x17
        /*004a*/ 	.short	(.L_21 - .L_20)
.L_20:
        /*004c*/ 	.word	0x00000000
        /*0050*/ 	.short	0x0003
        /*0052*/ 	.short	0x0018
        /*0054*/ 	.byte	0x00, 0xf4, 0x21, 0x00


	//----- nvinfo : EIATTR_KPARAM_INFO
	.align		4
.L_21:
        /*0058*/ 	.byte	0x04, 0x17
        /*005a*/ 	.short	(.L_23 - .L_22)
.L_22:
        /*005c*/ 	.word	0x00000000
        /*0060*/ 	.short	0x0002
        /*0062*/ 	.short	0x0010
        /*0064*/ 	.byte	0x00, 0xf4, 0x21, 0x00


	//----- nvinfo : EIATTR_KPARAM_INFO
	.align		4
.L_23:
        /*0068*/ 	.byte	0x04, 0x17
        /*006a*/ 	.short	(.L_25 - .L_24)
.L_24:
        /*006c*/ 	.word	0x00000000
        /*0070*/ 	.short	0x0001
        /*0072*/ 	.short	0x0008
        /*0074*/ 	.byte	0x00, 0xf4, 0x21, 0x00


	//----- nvinfo : EIATTR_KPARAM_INFO
	.align		4
.L_25:
        /*0078*/ 	.byte	0x04, 0x17
        /*007a*/ 	.short	(.L_27 - .L_26)
.L_26:
        /*007c*/ 	.word	0x00000000
        /*0080*/ 	.short	0x0000
        /*0082*/ 	.short	0x0000
        /*0084*/ 	.byte	0x00, 0xf4, 0x21, 0x00


	//----- nvinfo : EIATTR_SPARSE_MMA_MASK
	.align		4
.L_27:
        /*0088*/ 	.byte	0x03, 0x50
        /*008a*/ 	.short	0x0000


	//----- nvinfo : EIATTR_MAXREG_COUNT
	.align		4
        /*008c*/ 	.byte	0x03, 0x1b
        /*008e*/ 	.short	0x00ff


	//----- nvinfo : EIATTR_EXIT_INSTR_OFFSETS
	.align		4
        /*0090*/ 	.byte	0x04, 0x1c
        /*0092*/ 	.short	(.L_29 - .L_28)


	//   ....[0]....
.L_28:
        /*0094*/ 	.word	0x00000780


	//----- nvinfo : EIATTR_REQNTID
	.align		4
.L_29:
        /*0098*/ 	.byte	0x04, 0x10
        /*009a*/ 	.short	(.L_31 - .L_30)
.L_30:
        /*009c*/ 	.word	0x00000080
        /*00a0*/ 	.word	0x00000001
        /*00a4*/ 	.word	0x00000001


	//----- nvinfo : EIATTR_CBANK_PARAM_SIZE
	.align		4
.L_31:
        /*00a8*/ 	.byte	0x03, 0x19
        /*00aa*/ 	.short	0x003c


	//----- nvinfo : EIATTR_PARAM_CBANK
	.align		4
        /*00ac*/ 	.byte	0x04, 0x0a
        /*00ae*/ 	.short	(.L_33 - .L_32)
	.align		4
.L_32:
        /*00b0*/ 	.word	index@(.nv.constant0.triton_poi_fused__native_batch_norm_legit_no_training_add_relu_3)
        /*00b4*/ 	.short	0x0210
        /*00b6*/ 	.short	0x003c


	//----- nvinfo : EIATTR_SW_WAR
	.align		4
.L_33:
        /*00b8*/ 	.byte	0x04, 0x36
        /*00ba*/ 	.short	(.L_35 - .L_34)
.L_34:
        /*00bc*/ 	.word	0x00000008
.L_35:


//--------------------- .nv.callgraph             --------------------------
	.section	.nv.callgraph,"",@"SHT_CUDA_CALLGRAPH"
	.align	4
	.sectionentsize	8
	.align		4
        /*0000*/ 	.word	0x00000000
	.align		4
        /*0004*/ 	.word	0xffffffff
	.align		4
        /*0008*/ 	.word	0x00000000
	.align		4
        /*000c*/ 	.word	0xfffffffe
	.align		4
        /*0010*/ 	.word	0x00000000
	.align		4
        /*0014*/ 	.word	0xfffffffd
	.align		4
        /*0018*/ 	.word	0x00000000
	.align		4
        /*001c*/ 	.word	0xfffffffc


//--------------------- .nv.constant4             --------------------------
	.section	.nv.constant4,"a",@progbits
	.align	8
	.align		8
.nv.constant4:
        /*0000*/ 	.dword	_$_str
	.align		8
        /*0008*/ 	.dword	_$_str_$_2


//--------------------- .text.triton_poi_fused__native_batch_norm_legit_no_training_add_relu_3 --------------------------
	.section	.text.triton_poi_fused__native_batch_norm_legit_no_training_add_relu_3,"ax",@progbits
	.align	128
        .global         triton_poi_fused__native_batch_norm_legit_no_training_add_relu_3
        .type           triton_poi_fused__native_batch_norm_legit_no_training_add_relu_3,@function
        .size           triton_poi_fused__native_batch_norm_legit_no_training_add_relu_3,(.L_x_1 - triton_poi_fused__native_batch_norm_legit_no_training_add_relu_3)
        .other          triton_poi_fused__native_batch_norm_legit_no_training_add_relu_3,@"STO_CUDA_ENTRY STV_DEFAULT"
triton_poi_fused__native_batch_norm_legit_no_training_add_relu_3:
.text.triton_poi_fused__native_batch_norm_legit_no_training_add_relu_3:
[----:B------:R-:W-:Y:S01]  /*0000*/  LDC R1, c[0x0][0x28] ;  /* 0x00000a00ff017b82 */ /* 0x000fe20000000800 */
[----:B------:R-:W1:Y:S07]  /*0010*/  S2R R0, SR_TID.X ;  /* 0x0000000000007919 */ /* 0x000e6e0000002100 */
[----:B------:R-:W2:Y:S01]  /*0020*/  LDC.64 R2, c[0x0][0x220] ;  /* 0x00008800ff027b82 */ /* 0x000ea20000000a00 */
[----:B------:R-:W-:Y:S01]  /*0030*/  ULDC.64 UR4, c[0x0][0x208] ;  /* 0x0000820000047ab9 */ /* 0x000fe20000000a00 */
[----:B------:R-:W3:Y:S06]  /*0040*/  S2R R21, SR_CTAID.X ;  /* 0x0000000000157919 */ /* 0x000eec0000002500 */
[----:B------:R-:W4:Y:S08]  /*0050*/  LDC.64 R10, c[0x0][0x218] ;  /* 0x00008600ff0a7b82 */ /* 0x000f300000000a00 */
[----:B------:R-:W5:Y:S08]  /*0060*/  LDC.64 R8, c[0x0][0x210] ;  /* 0x00008400ff087b82 */ /* 0x000f700000000a00 */
[----:B------:R-:W4:Y:S01]  /*0070*/  LDC.64 R28, c[0x0][0x228] ;  /* 0x00008a00ff1c7b82 */ /* 0x000f220000000a00 */
[----:B-1----:R-:W-:-:S07]  /*0080*/  SHF.L.U32 R0, R0, 0x2, RZ ;  /* 0x0000000200007819 */ /* 0x002fce00000006ff */
[----:B------:R-:W1:Y:S01]  /*0090*/  LDC.64 R26, c[0x0][0x230] ;  /* 0x00008c00ff1a7b82 */ /* 0x000e620000000a00 */
[----:B---3--:R-:W-:Y:S02]  /*00a0*/  SHF.R.S32.HI R4, RZ, 0x15, R21 ;  /* 0x00000015ff047819 */ /* 0x008fe40000011415 */
[----:B------:R-:W-:Y:S02]  /*00b0*/  LOP3.LUT R0, R0, 0x1fc, RZ, 0xc0, !PT ;  /* 0x000001fc00007812 */ /* 0x000fe400078ec0ff */
[----:B------:R-:W-:Y:S02]  /*00c0*/  SGXT R4, R4, 0x1 ;  /* 0x000000010404781a */ /* 0x000fe40000000200 */
[----:B------:R-:W-:-:S04]  /*00d0*/  LEA R21, R21, R0, 0xa ;  /* 0x0000000015157211 */ /* 0x000fc800078e50ff */
[----:B------:R-:W-:-:S04]  /*00e0*/  LEA.HI R0, R4, R21, RZ, 0xe ;  /* 0x0000001504007211 */ /* 0x000fc800078f70ff */
[----:B------:R-:W-:-:S04]  /*00f0*/  SHF.R.S32.HI R15, RZ, 0xe, R0 ;  /* 0x0000000eff0f7819 */ /* 0x000fc80000011400 */
[----:B------:R-:W-:-:S04]  /*0100*/  LEA.HI R4, R15, R15, RZ, 0x6 ;  /* 0x0000000f0f047211 */ /* 0x000fc800078f30ff */
[----:B------:R-:W-:-:S04]  /*0110*/  LOP3.LUT R4, R4, 0xffffffc0, RZ, 0xc0, !PT ;  /* 0xffffffc004047812 */ /* 0x000fc800078ec0ff */
[----:B------:R-:W-:-:S05]  /*0120*/  IADD3 R15, R15, -R4, RZ ;  /* 0x800000040f0f7210 */ /* 0x000fca0007ffe0ff */
[----:B--2---:R-:W-:-:S06]  /*0130*/  IMAD.WIDE R4, R15, 0x4, R2 ;  /* 0x000000040f047825 */ /* 0x004fcc00078e0202 */
[----:B------:R-:W2:Y:S01]  /*0140*/  LDG.E.EL R4, desc[UR4][R4.64] ;  /* 0x0000000404047981 */ /* 0x000ea2000c2e1900 */
[----:B------:R-:W-:-:S04]  /*0150*/  IADD3 R0, R0, 0x200, RZ ;  /* 0x0000020000007810 */ /* 0x000fc80007ffe0ff */
[----:B------:R-:W-:-:S04]  /*0160*/  SHF.R.S32.HI R0, RZ, 0xe, R0 ;  /* 0x0000000eff007819 */ /* 0x000fc80000011400 */
[----:B------:R-:W-:-:S04]  /*0170*/  LEA.HI R6, R0, R0, RZ, 0x6 ;  /* 0x0000000000067211 */ /* 0x000fc800078f30ff */
[----:B------:R-:W-:-:S04]  /*0180*/  LOP3.LUT R13, R6, 0xffffffc0, RZ, 0xc0, !PT ;  /* 0xffffffc0060d7812 */ /* 0x000fc800078ec0ff */
[----:B------:R-:W-:-:S05]  /*0190*/  IADD3 R13, R0, -R13, RZ ;  /* 0x8000000d000d7210 */ /* 0x000fca0007ffe0ff */
[----:B------:R-:W-:-:S05]  /*01a0*/  IMAD.WIDE R2, R13, 0x4, R2 ;  /* 0x000000040d027825 */ /* 0x000fca00078e0202 */
[----:B------:R3:W2:Y:S01]  /*01b0*/  LDG.E.EL R20, desc[UR4][R2.64] ;  /* 0x0000000402147981 */ /* 0x0006a2000c2e1900 */
[----:B----4-:R-:W-:-:S04]  /*01c0*/  IMAD.WIDE R18, R15, 0x4, R10 ;  /* 0x000000040f127825 */ /* 0x010fc800078e020a */
[----:B-----5:R-:W-:Y:S01]  /*01d0*/  IMAD.WIDE R8, R21, 0x4, R8 ;  /* 0x0000000415087825 */ /* 0x020fe200078e0208 */
[----:B------:R-:W4:Y:S01]  /*01e0*/  LDG.E.EL R0, desc[UR4][R18.64] ;  /* 0x0000000412007981 */ /* 0x000f22000c2e1900 */
[----:B---3--:R-:W3:Y:S02]  /*01f0*/  LDC.64 R2, c[0x0][0x238] ;  /* 0x00008e00ff027b82 */ /* 0x008ee40000000a00 */
[----:B------:R-:W-:-:S04]  /*0200*/  IMAD.WIDE R24, R13, 0x4, R10 ;  /* 0x000000040d187825 */ /* 0x000fc800078e020a */
[--C-:B0-----:R-:W-:Y:S02]  /*0210*/  IMAD.WIDE R16, R15, 0x4, R28.reuse ;  /* 0x000000040f107825 */ /* 0x101fe400078e021c */
[----:B------:R-:W5:Y:S02]  /*0220*/  LDG.E.EL R24, desc[UR4][R24.64] ;  /* 0x0000000418187981 */ /* 0x000f64000c2e1900 */
[----:B------:R-:W-:Y:S02]  /*0230*/  IMAD.WIDE R28, R13, 0x4, R28 ;  /* 0x000000040d1c7825 */ /* 0x000fe400078e021c */
[----:B------:R-:W4:Y:S02]  /*0240*/  LDG.E.EL R22, desc[UR4][R16.64] ;  /* 0x0000000410167981 */ /* 0x000f24000c2e1900 */
[----:B-1----:R-:W-:Y:S02]  /*0250*/  IMAD.WIDE R14, R15, 0x4, R26 ;  /* 0x000000040f0e7825 */ /* 0x002fe400078e021a */
[----:B------:R0:W4:Y:S04]  /*0260*/  LDG.E.EL R25, desc[UR4][R28.64] ;  /* 0x000000041c197981 */ /* 0x000128000c2e1900 */
[----:B------:R-:W4:Y:S01]  /*0270*/  LDG.E.EL R23, desc[UR4][R14.64] ;  /* 0x000000040e177981 */ /* 0x000f22000c2e1900 */
[----:B0-----:R-:W-:Y:S01]  /*0280*/  HFMA2.MMA R28, -RZ, RZ, 1.625, 0 ;  /* 0x3e800000ff1c7435 */ /* 0x001fe200000001ff */
[----:B---3--:R-:W-:-:S04]  /*0290*/  IMAD.WIDE R2, R21, 0x4, R2 ;  /* 0x0000000415027825 */ /* 0x008fc800078e0202 */
[----:B------:R-:W-:-:S06]  /*02a0*/  IMAD.WIDE R26, R13, 0x4, R26 ;  /* 0x000000040d1a7825 */ /* 0x000fcc00078e021a */
[----:B------:R0:W3:Y:S01]  /*02b0*/  LDG.E.EL R26, desc[UR4][R26.64] ;  /* 0x000000041a1a7981 */ /* 0x0000e2000c2e1900 */
[----:B--2---:R-:W-:-:S03]  /*02c0*/  FADD R12, R4, 9.9999997473787516356e-06 ;  /* 0x3727c5ac040c7421 */ /* 0x004fc60000000000 */
[----:B------:R-:W4:Y:S03]  /*02d0*/  LDG.E.128 R4, desc[UR4][R8.64] ;  /* 0x0000000408047981 */ /* 0x000f26000c1e1d00 */
[----:B------:R-:W1:Y:S01]  /*02e0*/  MUFU.SQRT R12, R12 ;  /* 0x0000000c000c7308 */ /* 0x000e620000002000 */
[----:B------:R-:W5:Y:S01]  /*02f0*/  LDG.E.128 R8, desc[UR4][R8.64+0x800] ;  /* 0x0008000408087981 */ /* 0x000f62000c1e1d00 */
[C---:B-1----:R-:W-:Y:S02]  /*0300*/  FSETP.GT.AND P0, PT, R12.reuse, 8.50705917302346158658e+37, PT ;  /* 0x7e8000000c00780b */ /* 0x042fe40003f04000 */
[----:B------:R-:W-:-:S11]  /*0310*/  FSETP.GEU.AND P1, PT, R12, 1.175494350822287508e-38, PT ;  /* 0x008000000c00780b */ /* 0x000fd60003f2e000 */
[----:B------:R-:W-:-:S04]  /*0320*/  @P0 FMUL R12, R12, 0.25 ;  /* 0x3e8000000c0c0820 */ /* 0x000fc80000400000 */
[----:B------:R-:W-:-:S04]  /*0330*/  @!P1 FMUL R12, R12, 16777216 ;  /* 0x4b8000000c0c9820 */ /* 0x000fc80000400000 */
[----:B------:R1:W0:Y:S01]  /*0340*/  MUFU.RCP R18, R12 ;  /* 0x0000000c00127308 */ /* 0x0002220000001000 */
[----:B------:R-:W-:-:S05]  /*0350*/  FSEL R17, R28, 1, P0 ;  /* 0x3f8000001c117808 */ /* 0x000fca0000000000 */
[----:B------:R-:W-:Y:S01]  /*0360*/  @!P1 FMUL R17, R17, 16777216 ;  /* 0x4b80000011119820 */ /* 0x000fe20000400000 */
[----:B-1----:R-:W2:Y:S03]  /*0370*/  LDG.E.128 R12, desc[UR4][R2.64] ;  /* 0x00000004020c7981 */ /* 0x002ea6000c1e1d00 */
[----:B0-----:R-:W-:Y:S02]  /*0380*/  FMUL R27, R18, R17 ;  /* 0x00000011121b7220 */ /* 0x001fe40000400000 */
[----:B------:R0:W2:Y:S01]  /*0390*/  LDG.E.128 R16, desc[UR4][R2.64+0x800] ;  /* 0x0008000402107981 */ /* 0x0000a2000c1e1d00 */
[----:B------:R-:W-:-:S04]  /*03a0*/  FADD R20, R20, 9.9999997473787516356e-06 ;  /* 0x3727c5ac14147421 */ /* 0x000fc80000000000 */
[----:B------:R-:W1:Y:S02]  /*03b0*/  MUFU.SQRT R29, R20 ;  /* 0x00000014001d7308 */ /* 0x000e640000002000 */
[C---:B-1----:R-:W-:Y:S02]  /*03c0*/  FSETP.GT.AND P0, PT, R29.reuse, 8.50705917302346158658e+37, PT ;  /* 0x7e8000001d00780b */ /* 0x042fe40003f04000 */
[----:B------:R-:W-:-:S11]  /*03d0*/  FSETP.GEU.AND P1, PT, R29, 1.175494350822287508e-38, PT ;  /* 0x008000001d00780b */ /* 0x000fd60003f2e000 */
[----:B------:R-:W-:-:S04]  /*03e0*/  @P0 FMUL R29, R29, 0.25 ;  /* 0x3e8000001d1d0820 */ /* 0x000fc80000400000 */
[----:B------:R-:W-:Y:S01]  /*03f0*/  @!P1 FMUL R29, R29, 16777216 ;  /* 0x4b8000001d1d9820 */ /* 0x000fe20000400000 */
[--C-:B----4-:R-:W-:Y:S01]  /*0400*/  FADD R20, R7, -R0.reuse ;  /* 0x8000000007147221 */ /* 0x110fe20000000000 */
[--C-:B------:R-:W-:Y:S01]  /*0410*/  FADD R7, R4, -R0.reuse ;  /* 0x8000000004077221 */ /* 0x100fe20000000000 */
[--C-:B------:R-:W-:Y:S01]  /*0420*/  FADD R6, R6, -R0.reuse ;  /* 0x8000000006067221 */ /* 0x100fe20000000000 */
[----:B------:R-:W-:Y:S02]  /*0430*/  FADD R4, R5, -R0 ;  /* 0x8000000005047221 */ /* 0x000fe40000000000 */
[----:B------:R-:W1:Y:S01]  /*0440*/  MUFU.RCP R0, R29 ;  /* 0x0000001d00007308 */ /* 0x000e620000001000 */
[C---:B0-----:R-:W-:Y:S01]  /*0450*/  FMUL R3, R27.reuse, R20 ;  /* 0x000000141b037220 */ /* 0x041fe20000400000 */
[C---:B------:R-:W-:Y:S01]  /*0460*/  FMUL R2, R27.reuse, R7 ;  /* 0x000000071b027220 */ /* 0x040fe20000400000 */
[C---:B------:R-:W-:Y:S01]  /*0470*/  FMUL R20, R27.reuse, R6 ;  /* 0x000000061b147220 */ /* 0x040fe20000400000 */
[----:B------:R-:W-:Y:S01]  /*0480*/  FMUL R4, R27, R4 ;  /* 0x000000041b047220 */ /* 0x000fe20000400000 */
[----:B------:R-:W-:Y:S01]  /*0490*/  FSEL R7, R28, 1, P0 ;  /* 0x3f8000001c077808 */ /* 0x000fe20000000000 */
[C-C-:B------:R-:W-:Y:S01]  /*04a0*/  FFMA R6, R22.reuse, R3, R23.reuse ;  /* 0x0000000316067223 */ /* 0x140fe20000000017 */
[C-C-:B------:R-:W-:Y:S01]  /*04b0*/  FFMA R5, R22.reuse, R20, R23.reuse ;  /* 0x0000001416057223 */ /* 0x140fe20000000017 */
[C-C-:B------:R-:W-:Y:S01]  /*04c0*/  FFMA R4, R22.reuse, R4, R23.reuse ;  /* 0x0000000416047223 */ /* 0x140fe20000000017 */
[----:B------:R-:W-:Y:S01]  /*04d0*/  FFMA R23, R22, R2, R23 ;  /* 0x0000000216177223 */ /* 0x000fe20000000017 */
[----:B------:R-:W-:Y:S01]  /*04e0*/  @!P1 FMUL R7, R7, 16777216 ;  /* 0x4b80000007079820 */ /* 0x000fe20000400000 */
[----:B------:R-:W0:Y:S01]  /*04f0*/  LDC.64 R2, c[0x0][0x240] ;  /* 0x00009000ff027b82 */ /* 0x000e220000000a00 */
[--C-:B-----5:R-:W-:Y:S01]  /*0500*/  FADD R11, R11, -R24.reuse ;  /* 0x800000180b0b7221 */ /* 0x120fe20000000000 */
[--C-:B------:R-:W-:Y:S01]  /*0510*/  FADD R9, R9, -R24.reuse ;  /* 0x8000001809097221 */ /* 0x100fe20000000000 */
[--C-:B------:R-:W-:Y:S01]  /*0520*/  FADD R27, R8, -R24.reuse ;  /* 0x80000018081b7221 */ /* 0x100fe20000000000 */
[----:B-1----:R-:W-:Y:S01]  /*0530*/  FMUL R0, R0, R7 ;  /* 0x0000000700007220 */ /* 0x002fe20000400000 */
[----:B------:R-:W-:-:S03]  /*0540*/  FADD R7, R10, -R24 ;  /* 0x800000180a077221 */ /* 0x000fc60000000000 */
[C---:B------:R-:W-:Y:S01]  /*0550*/  FMUL R11, R0.reuse, R11 ;  /* 0x0000000b000b7220 */ /* 0x040fe20000400000 */
[C---:B------:R-:W-:Y:S01]  /*0560*/  FMUL R7, R0.reuse, R7 ;  /* 0x0000000700077220 */ /* 0x040fe20000400000 */
[C---:B------:R-:W-:Y:S01]  /*0570*/  FMUL R9, R0.reuse, R9 ;  /* 0x0000000900097220 */ /* 0x040fe20000400000 */
[----:B------:R-:W-:Y:S01]  /*0580*/  FMUL R27, R0, R27 ;  /* 0x0000001b001b7220 */ /* 0x000fe20000400000 */
[C-C-:B---3--:R-:W-:Y:S01]  /*0590*/  FFMA R0, R25.reuse, R11, R26.reuse ;  /* 0x0000000b19007223 */ /* 0x148fe2000000001a */
[C-C-:B------:R-:W-:Y:S01]  /*05a0*/  FFMA R7, R25.reuse, R7, R26.reuse ;  /* 0x0000000719077223 */ /* 0x140fe2000000001a */
[C-C-:B------:R-:W-:Y:S01]  /*05b0*/  FFMA R8, R25.reuse, R9, R26.reuse ;  /* 0x0000000919087223 */ /* 0x140fe2000000001a */
[----:B------:R-:W-:Y:S01]  /*05c0*/  FFMA R27, R25, R27, R26 ;  /* 0x0000001b191b7223 */ /* 0x000fe2000000001a */
[----:B--2---:R-:W-:Y:S01]  /*05d0*/  FSETP.GEU.AND P6, PT, R23, -R12, PT ;  /* 0x8000000c1700720b */ /* 0x004fe20003fce000 */
[----:B------:R-:W-:Y:S01]  /*05e0*/  FADD R12, R12, R23 ;  /* 0x000000170c0c7221 */ /* 0x000fe20000000000 */
[----:B------:R-:W-:Y:S01]  /*05f0*/  FSETP.GEU.AND P0, PT, R4, -R13, PT ;  /* 0x8000000d0400720b */ /* 0x000fe20003f0e000 */
[----:B------:R-:W-:Y:S01]  /*0600*/  FADD R13, R13, R4 ;  /* 0x000000040d0d7221 */ /* 0x000fe20000000000 */
[----:B------:R-:W-:-:S02]  /*0610*/  FSETP.GEU.AND P1, PT, R5, -R14, PT ;  /* 0x8000000e0500720b */ /* 0x000fc40003f2e000 */
[----:B------:R-:W-:Y:S01]  /*0620*/  SEL R4, R12, RZ, P6 ;  /* 0x000000ff0c047207 */ /* 0x000fe20003000000 */
[----:B------:R-:W-:Y:S01]  /*0630*/  FADD R14, R14, R5 ;  /* 0x000000050e0e7221 */ /* 0x000fe20000000000 */
[----:B------:R-:W-:Y:S01]  /*0640*/  FSETP.GEU.AND P2, PT, R6, -R15, PT ;  /* 0x8000000f0600720b */ /* 0x000fe20003f4e000 */
        /* <DEDUP_REMOVED lines=9> */
[----:B0-----:R-:W-:Y:S01]  /*06e0*/  IMAD.WIDE R2, R21, 0x4, R2 ;  /* 0x0000000415027825 */ /* 0x001fe200078e0202 */
[----:B------:R-:W-:-:S02]  /*06f0*/  SEL R5, R13, RZ, P0 ;  /* 0x000000ff0d057207 */ /* 0x000fc40000000000 */
[----:B------:R-:W-:Y:S02]  /*0700*/  SEL R6, R14, RZ, P1 ;  /* 0x000000ff0e067207 */ /* 0x000fe40000800000 */
[----:B------:R-:W-:Y:S02]  /*0710*/  SEL R7, R15, RZ, P2 ;  /* 0x000000ff0f077207 */ /* 0x000fe40001000000 */
[----:B------:R-:W-:Y:S02]  /*0720*/  SEL R16, R16, RZ, P3 ;  /* 0x000000ff10107207 */ /* 0x000fe40001800000 */
[----:B------:R-:W-:Y:S02]  /*0730*/  SEL R19, R0, RZ, P4 ;  /* 0x000000ff00137207 */ /* 0x000fe40002000000 */
[----:B------:R-:W-:Y:S02]  /*0740*/  SEL R17, R8, RZ, P5 ;  /* 0x000000ff08117207 */ /* 0x000fe40002800000 */
[----:B------:R-:W-:Y:S01]  /*0750*/  SEL R18, R18, RZ, P6 ;  /* 0x000000ff12127207 */ /* 0x000fe20003000000 */
[----:B------:R-:W-:Y:S04]  /*0760*/  STG.E.128 desc[UR4][R2.64], R4 ;  /* 0x0000000402007986 */ /* 0x000fe8000c101d04 */
[----:B------:R-:W-:Y:S01]  /*0770*/  STG.E.128 desc[UR4][R2.64+0x800], R16 ;  /* 0x0008001002007986 */ /* 0x000fe2000c101d04 */
[----:B------:R-:W-:Y:S05]  /*0780*/  EXIT ;  /* 0x000000000000794d */ /* 0x000fea0003800000 */
.L_x_0:
[----:B------:R-:W-:-:S00]  /*0790*/  BRA `(.L_x_0) ;  /* 0xfffffffc00fc7947 */ /* 0x000fc0000383ffff */
[----:B------:R-:W-:-:S00]  /*07a0*/  NOP ;  /* 0x0000000000007918 */ /* 0x000fc00000000000 */
        /* <DEDUP_REMOVED lines=13> */
.L_x_1:


//--------------------- .nv.global.init           --------------------------
	.section	.nv.global.init,"aw",@progbits
.nv.global.init:
	.type		_$_str,@object
	.size		_$_str,(_$_str_$_2 - _$_str)
_$_str:
        /*0000*/ 	.byte	0x5f, 0x5f, 0x43, 0x55, 0x44, 0x41, 0x5f, 0x46, 0x54, 0x5a, 0x00
	.type		_$_str_$_2,@object
	.size		_$_str_$_2,(.L_1 - _$_str_$_2)
_$_str_$_2:
        /*000b*/ 	.byte	0x5f, 0x5f, 0x43, 0x55, 0x44, 0x41, 0x5f, 0x50, 0x52, 0x45, 0x43, 0x5f, 0x53, 0x51, 0x52, 0x54
        /*001b*/ 	.byte	0x00
.L_1:


//--------------------- .nv.constant0.triton_poi_fused__native_batch_norm_legit_no_training_add_relu_3 --------------------------
	.section	.nv.constant0.triton_poi_fused__native_batch_norm_legit_no_training_add_relu_3,"a",@progbits
	.sectionflags	@""
	.align	4
.nv.constant0.triton_poi_fused__native_batch_norm_legit_no_training_add_relu_3:
	.zero		588
